//
// Generated by NVIDIA NVVM Compiler
//
// Compiler Build ID: CL-36424714
// Cuda compilation tools, release 13.0, V13.0.88
// Based on NVVM 20.0.0
//

.version 9.0
.target sm_100
.address_size 64

	// .globl	_Z10cal_devicePfS_S_i

.visible .entry _Z10cal_devicePfS_S_i(
	.param .u64 .ptr .align 1 _Z10cal_devicePfS_S_i_param_0,
	.param .u64 .ptr .align 1 _Z10cal_devicePfS_S_i_param_1,
	.param .u64 .ptr .align 1 _Z10cal_devicePfS_S_i_param_2,
	.param .u32 _Z10cal_devicePfS_S_i_param_3
)
{
	.reg .pred 	%p<7>;
	.reg .b32 	%r<27>;
	.reg .b32 	%f<16>;
	.reg .b64 	%rd<31>;

	ld.param.u64 	%rd8, [_Z10cal_devicePfS_S_i_param_0];
	ld.param.u64 	%rd9, [_Z10cal_devicePfS_S_i_param_1];
	ld.param.u64 	%rd10, [_Z10cal_devicePfS_S_i_param_2];
	ld.param.u32 	%r11, [_Z10cal_devicePfS_S_i_param_3];
	cvta.to.global.u64 	%rd1, %rd10;
	cvta.to.global.u64 	%rd2, %rd9;
	cvta.to.global.u64 	%rd3, %rd8;
	mov.u32 	%r1, %ntid.x;
	mov.u32 	%r26, %tid.x;
	setp.ge.s32 	%p1, %r26, %r11;
	@%p1 bra 	$L__BB0_6;
	add.s32 	%r12, %r26, %r1;
	max.u32 	%r13, %r11, %r12;
	setp.lt.u32 	%p2, %r12, %r11;
	selp.u32 	%r14, 1, 0, %p2;
	add.s32 	%r15, %r12, %r14;
	sub.s32 	%r16, %r13, %r15;
	div.u32 	%r17, %r16, %r1;
	add.s32 	%r3, %r17, %r14;
	and.b32  	%r18, %r3, 3;
	setp.eq.s32 	%p3, %r18, 3;
	@%p3 bra 	$L__BB0_4;
	add.s32 	%r19, %r3, 1;
	and.b32  	%r20, %r19, 3;
	mul.wide.u32 	%rd30, %r26, 4;
	mul.wide.u32 	%rd5, %r1, 4;
	neg.s32 	%r24, %r20;
	mad.lo.s32 	%r26, %r1, %r20, %r26;
$L__BB0_3:
	.pragma "nounroll";
	add.s64 	%rd11, %rd3, %rd30;
	ld.global.f32 	%f1, [%rd11];
	add.s64 	%rd12, %rd2, %rd30;
	ld.global.f32 	%f2, [%rd12];
	add.f32 	%f3, %f1, %f2;
	add.s64 	%rd13, %rd1, %rd30;
	st.global.f32 	[%rd13], %f3;
	add.s64 	%rd30, %rd30, %rd5;
	add.s32 	%r24, %r24, 1;
	setp.ne.s32 	%p4, %r24, 0;
	@%p4 bra 	$L__BB0_3;
$L__BB0_4:
	setp.lt.u32 	%p5, %r3, 3;
	@%p5 bra 	$L__BB0_6;
$L__BB0_5:
	mul.wide.u32 	%rd14, %r26, 4;
	add.s64 	%rd15, %rd3, %rd14;
	ld.global.f32 	%f4, [%rd15];
	add.s64 	%rd16, %rd2, %rd14;
	ld.global.f32 	%f5, [%rd16];
	add.f32 	%f6, %f4, %f5;
	add.s64 	%rd17, %rd1, %rd14;
	st.global.f32 	[%rd17], %f6;
	add.s32 	%r21, %r26, %r1;
	mul.wide.u32 	%rd18, %r21, 4;
	add.s64 	%rd19, %rd3, %rd18;
	ld.global.f32 	%f7, [%rd19];
	add.s64 	%rd20, %rd2, %rd18;
	ld.global.f32 	%f8, [%rd20];
	add.f32 	%f9, %f7, %f8;
	add.s64 	%rd21, %rd1, %rd18;
	st.global.f32 	[%rd21], %f9;
	add.s32 	%r22, %r21, %r1;
	mul.wide.u32 	%rd22, %r22, 4;
	add.s64 	%rd23, %rd3, %rd22;
	ld.global.f32 	%f10, [%rd23];
	add.s64 	%rd24, %rd2, %rd22;
	ld.global.f32 	%f11, [%rd24];
	add.f32 	%f12, %f10, %f11;
	add.s64 	%rd25, %rd1, %rd22;
	st.global.f32 	[%rd25], %f12;
	add.s32 	%r23, %r22, %r1;
	mul.wide.u32 	%rd26, %r23, 4;
	add.s64 	%rd27, %rd3, %rd26;
	ld.global.f32 	%f13, [%rd27];
	add.s64 	%rd28, %rd2, %rd26;
	ld.global.f32 	%f14, [%rd28];
	add.f32 	%f15, %f13, %f14;
	add.s64 	%rd29, %rd1, %rd26;
	st.global.f32 	[%rd29], %f15;
	add.s32 	%r26, %r23, %r1;
	setp.lt.s32 	%p6, %r26, %r11;
	@%p6 bra 	$L__BB0_5;
$L__BB0_6:
	ret;

}


// ===== COMPILED SASS (sm_100) =====

	.target	sm_100

	.elftype	@"ET_EXEC"


//--------------------- .note.nv.tkinfo           --------------------------
	.section	.note.nv.tkinfo,"",@"SHT_NOTE"
	.sectionflags	@"SHF_NOTE_NV_TKINFO"
	.tkinfo
        /*0018*/ 	.word	0x00000002
        /*0030*/ 	.string	""
        /*0030*/ 	.string	"ptxas"
        /*0030*/ 	.string	"Cuda compilation tools, release 13.0, V13.0.88"
        /*0030*/ 	.string	"Build cuda_13.0.r13.0/compiler.36424714_0"
        /*0030*/ 	.string	"-arch sm_100 -m 64 "



//--------------------- .note.nv.cuinfo           --------------------------
	.section	.note.nv.cuinfo,"",@"SHT_NOTE"
	.sectionflags	@"SHF_NOTE_NV_CUINFO"
        /*0018*/ 	.short	0x0002
        /*001a*/ 	.short	0x0064
        /*001c*/ 	.short	0x0082
	.zero		2


//--------------------- .nv.info                  --------------------------
	.section	.nv.info,"",@"SHT_CUDA_INFO"
	.align	4


	//----- nvinfo : EIATTR_REGCOUNT
	.align		4
        /*0000*/ 	.byte	0x04, 0x2f
        /*0002*/ 	.short	(.L_1 - .L_0)
	.align		4
.L_0:
        /*0004*/ 	.word	index@(_Z10cal_devicePfS_S_i)
        /*0008*/ 	.word	0x0000001c


	//----- nvinfo : EIATTR_FRAME_SIZE
	.align		4
.L_1:
        /*000c*/ 	.byte	0x04, 0x11
        /*000e*/ 	.short	(.L_3 - .L_2)
	.align		4
.L_2:
        /*0010*/ 	.word	index@(_Z10cal_devicePfS_S_i)
        /*0014*/ 	.word	0x00000000


	//----- nvinfo : EIATTR_MIN_STACK_SIZE
	.align		4
.L_3:
        /*0018*/ 	.byte	0x04, 0x12
        /*001a*/ 	.short	(.L_5 - .L_4)
	.align		4
.L_4:
        /*001c*/ 	.word	index@(_Z10cal_devicePfS_S_i)
        /*0020*/ 	.word	0x00000000
.L_5:


//--------------------- .nv.compat                --------------------------
	.section	.nv.compat,"",@"SHT_CUDA_COMPAT_INFO"
	.align	4
        /*0000*/ 	.byte	0x02, 0x09, 0x00, 0x00, 0x02, 0x02, 0x01, 0x00, 0x02, 0x05, 0x05, 0x00, 0x03, 0x07, 0x01, 0x01
        /*0010*/ 	.byte	0x02, 0x03, 0x00, 0x00, 0x02, 0x06, 0x01, 0x00, 0x04, 0x0b, 0x08, 0x00, 0x09, 0x00, 0x00, 0x00
        /*0020*/ 	.byte	0x00, 0x00, 0x00, 0x00


//--------------------- .nv.info._Z10cal_devicePfS_S_i --------------------------
	.section	.nv.info._Z10cal_devicePfS_S_i,"",@"SHT_CUDA_INFO"
	.sectionflags	@""
	.align	4


	//----- nvinfo : EIATTR_CUDA_API_VERSION
	.align		4
        /*0000*/ 	.byte	0x04, 0x37
        /*0002*/ 	.short	(.L_7 - .L_6)
.L_6:
        /*0004*/ 	.word	0x00000082


	//----- nvinfo : EIATTR_KPARAM_INFO
	.align		4
.L_7:
        /*0008*/ 	.byte	0x04, 0x17
        /*000a*/ 	.short	(.L_9 - .L_8)
.L_8:
        /*000c*/ 	.word	0x00000000
        /*0010*/ 	.short	0x0003
        /*0012*/ 	.short	0x0018
        /*0014*/ 	.byte	0x00, 0xf0, 0x11, 0x00


	//----- nvinfo : EIATTR_KPARAM_INFO
	.align		4
.L_9:
        /*0018*/ 	.byte	0x04, 0x17
        /*001a*/ 	.short	(.L_11 - .L_10)
.L_10:
        /*001c*/ 	.word	0x00000000
        /*0020*/ 	.short	0x0002
        /*0022*/ 	.short	0x0010
        /*0024*/ 	.byte	0x00, 0xf5, 0x21, 0x00


	//----- nvinfo : EIATTR_KPARAM_INFO
	.align		4
.L_11:
        /*0028*/ 	.byte	0x04, 0x17
        /*002a*/ 	.short	(.L_13 - .L_12)
.L_12:
        /*002c*/ 	.word	0x00000000
        /*0030*/ 	.short	0x0001
        /*0032*/ 	.short	0x0008
        /*0034*/ 	.byte	0x00, 0xf5, 0x21, 0x00


	//----- nvinfo : EIATTR_KPARAM_INFO
	.align		4
.L_13:
        /*0038*/ 	.byte	0x04, 0x17
        /*003a*/ 	.short	(.L_15 - .L_14)
.L_14:
        /*003c*/ 	.word	0x00000000
        /*0040*/ 	.short	0x0000
        /*0042*/ 	.short	0x0000
        /*0044*/ 	.byte	0x00, 0xf5, 0x21, 0x00


	//----- nvinfo : EIATTR_SPARSE_MMA_MASK
	.align		4
.L_15:
        /*0048*/ 	.byte	0x03, 0x50
        /*004a*/ 	.short	0x0000


	//----- nvinfo : EIATTR_MAXREG_COUNT
	.align		4
        /*004c*/ 	.byte	0x03, 0x1b
        /*004e*/ 	.short	0x00ff


	//----- nvinfo : EIATTR_MERCURY_ISA_VERSION
	.align		4
        /*0050*/ 	.byte	0x03, 0x5f
        /*0052*/ 	.short	0x0101


	//----- nvinfo : EIATTR_VRC_CTA_INIT_COUNT
	.align		4
        /*0054*/ 	.byte	0x02, 0x4a
	.zero		1
	.zero		1


	//----- nvinfo : EIATTR_EXIT_INSTR_OFFSETS
	.align		4
        /*0058*/ 	.byte	0x04, 0x1c
        /*005a*/ 	.short	(.L_17 - .L_16)


	//   ....[0]....
.L_16:
        /*005c*/ 	.word	0x00000050


	//   ....[1]....
        /*0060*/ 	.word	0x000003a0


	//   ....[2]....
        /*0064*/ 	.word	0x00000600


	//----- nvinfo : EIATTR_CRS_STACK_SIZE
	.align		4
.L_17:
        /*0068*/ 	.byte	0x04, 0x1e
        /*006a*/ 	.short	(.L_19 - .L_18)
.L_18:
        /*006c*/ 	.word	0x00000000


	//----- nvinfo : EIATTR_CBANK_PARAM_SIZE
	.align		4
.L_19:
        /*0070*/ 	.byte	0x03, 0x19
        /*0072*/ 	.short	0x001c


	//----- nvinfo : EIATTR_PARAM_CBANK
	.align		4
        /*0074*/ 	.byte	0x04, 0x0a
        /*0076*/ 	.short	(.L_21 - .L_20)
	.align		4
.L_20:
        /*0078*/ 	.word	index@(.nv.constant0._Z10cal_devicePfS_S_i)
        /*007c*/ 	.short	0x0380
        /*007e*/ 	.short	0x001c


	//----- nvinfo : EIATTR_SW_WAR
	.align		4
.L_21:
        /*0080*/ 	.byte	0x04, 0x36
        /*0082*/ 	.short	(.L_23 - .L_22)
.L_22:
        /*0084*/ 	.word	0x00000008
.L_23:


//--------------------- .nv.callgraph             --------------------------
	.section	.nv.callgraph,"",@"SHT_CUDA_CALLGRAPH"
	.align	4
	.sectionentsize	8
	.align		4
        /*0000*/ 	.word	0x00000000
	.align		4
        /*0004*/ 	.word	0xffffffff
	.align		4
        /*0008*/ 	.word	0x00000000
	.align		4
        /*000c*/ 	.word	0xfffffffe
	.align		4
        /*0010*/ 	.word	0x00000000
	.align		4
        /*0014*/ 	.word	0xfffffffd
	.align		4
        /*0018*/ 	.word	0x00000000
	.align		4
        /*001c*/ 	.word	0xfffffffc


//--------------------- .text._Z10cal_devicePfS_S_i --------------------------
	.section	.text._Z10cal_devicePfS_S_i,"ax",@progbits
	.align	128
        .global         _Z10cal_devicePfS_S_i
        .type           _Z10cal_devicePfS_S_i,@function
        .size           _Z10cal_devicePfS_S_i,(.L_x_5 - _Z10cal_devicePfS_S_i)
        .other          _Z10cal_devicePfS_S_i,@"STO_CUDA_ENTRY STV_DEFAULT"
_Z10cal_devicePfS_S_i:
.text._Z10cal_devicePfS_S_i:
[----:B------:R-:W-:Y:S01]  /*0000*/  LDC R1, c[0x0][0x37c] ;  /* 0x0000df00ff017b82 */ /* 0x000fe20000000800 */
[----:B------:R-:W0:Y:S01]  /*0010*/  S2R R5, SR_TID.X ;  /* 0x0000000000057919 */ /* 0x000e220000002100 */
[----:B------:R-:W0:Y:S06]  /*0020*/  LDCU UR6, c[0x0][0x398] ;  /* 0x00007300ff0677ac */ /* 0x000e2c0008000800 */
[----:B------:R-:W1:Y:S01]  /*0030*/  LDC R0, c[0x0][0x360] ;  /* 0x0000d800ff007b82 */ /* 0x000e620000000800 */
[----:B0-----:R-:W-:-:S13]  /*0040*/  ISETP.GE.AND P0, PT, R5, UR6, PT ;  /* 0x0000000605007c0c */ /* 0x001fda000bf06270 */
[----:B------:R-:W-:Y:S05]  /*0050*/  @P0 EXIT ;  /* 0x000000000000094d */ /* 0x000fea0003800000 */
[----:B-1----:R-:W0:Y:S01]  /*0060*/  I2F.U32.RP R8, R0 ;  /* 0x0000000000087306 */ /* 0x002e220000209000 */
[----:B------:R-:W-:Y:S01]  /*0070*/  IADD3 R4, PT, PT, R5, R0, RZ ;  /* 0x0000000005047210 */ /* 0x000fe20007ffe0ff */
[----:B------:R-:W1:Y:S01]  /*0080*/  LDCU.64 UR4, c[0x0][0x358] ;  /* 0x00006b00ff0477ac */ /* 0x000e620008000a00 */
[----:B------:R-:W-:Y:S01]  /*0090*/  ISETP.NE.U32.AND P2, PT, R0, RZ, PT ;  /* 0x000000ff0000720c */ /* 0x000fe20003f45070 */
[----:B------:R-:W-:Y:S01]  /*00a0*/  BSSY.RECONVERGENT B0, `(.L_x_0) ;  /* 0x000002f000007945 */ /* 0x000fe20003800200 */
[C---:B------:R-:W-:Y:S01]  /*00b0*/  ISETP.GE.U32.AND P0, PT, R4.reuse, UR6, PT ;  /* 0x0000000604007c0c */ /* 0x040fe2000bf06070 */
[----:B------:R-:W2:Y:S01]  /*00c0*/  LDCU.64 UR12, c[0x0][0x390] ;  /* 0x00007200ff0c77ac */ /* 0x000ea20008000a00 */
[----:B------:R-:W-:Y:S02]  /*00d0*/  VIMNMX.U32 R7, PT, PT, R4, UR6, !PT ;  /* 0x0000000604077c48 */ /* 0x000fe4000ffe0000 */
[----:B------:R-:W-:Y:S01]  /*00e0*/  SEL R6, RZ, 0x1, P0 ;  /* 0x00000001ff067807 */ /* 0x000fe20000000000 */
[----:B------:R-:W3:Y:S03]  /*00f0*/  LDCU.128 UR8, c[0x0][0x380] ;  /* 0x00007000ff0877ac */ /* 0x000ee60008000c00 */
[----:B------:R-:W-:Y:S01]  /*0100*/  IADD3 R7, PT, PT, R7, -R4, -R6 ;  /* 0x8000000407077210 */ /* 0x000fe20007ffe806 */
[----:B0-----:R-:W0:Y:S02]  /*0110*/  MUFU.RCP R8, R8 ;  /* 0x0000000800087308 */ /* 0x001e240000001000 */
[----:B0-----:R-:W-:-:S06]  /*0120*/  IADD3 R2, PT, PT, R8, 0xffffffe, RZ ;  /* 0x0ffffffe08027810 */ /* 0x001fcc0007ffe0ff */
[----:B------:R0:W4:Y:S02]  /*0130*/  F2I.FTZ.U32.TRUNC.NTZ R3, R2 ;  /* 0x0000000200037305 */ /* 0x000124000021f000 */
[----:B0-----:R-:W-:Y:S02]  /*0140*/  IMAD.MOV.U32 R2, RZ, RZ, RZ ;  /* 0x000000ffff027224 */ /* 0x001fe400078e00ff */
[----:B----4-:R-:W-:-:S04]  /*0150*/  IMAD.MOV R9, RZ, RZ, -R3 ;  /* 0x000000ffff097224 */ /* 0x010fc800078e0a03 */
[----:B------:R-:W-:-:S04]  /*0160*/  IMAD R9, R9, R0, RZ ;  /* 0x0000000009097224 */ /* 0x000fc800078e02ff */
[----:B------:R-:W-:-:S06]  /*0170*/  IMAD.HI.U32 R8, R3, R9, R2 ;  /* 0x0000000903087227 */ /* 0x000fcc00078e0002 */
[----:B------:R-:W-:-:S05]  /*0180*/  IMAD.HI.U32 R3, R8, R7, RZ ;  /* 0x0000000708037227 */ /* 0x000fca00078e00ff */
[----:B------:R-:W-:-:S05]  /*0190*/  IADD3 R2, PT, PT, -R3, RZ, RZ ;  /* 0x000000ff03027210 */ /* 0x000fca0007ffe1ff */
[----:B------:R-:W-:-:S05]  /*01a0*/  IMAD R7, R0, R2, R7 ;  /* 0x0000000200077224 */ /* 0x000fca00078e0207 */
[----:B------:R-:W-:-:S13]  /*01b0*/  ISETP.GE.U32.AND P0, PT, R7, R0, PT ;  /* 0x000000000700720c */ /* 0x000fda0003f06070 */
[----:B------:R-:W-:Y:S01]  /*01c0*/  @P0 IMAD.IADD R7, R7, 0x1, -R0 ;  /* 0x0000000107070824 */ /* 0x000fe200078e0a00 */
[----:B------:R-:W-:-:S04]  /*01d0*/  @P0 IADD3 R3, PT, PT, R3, 0x1, RZ ;  /* 0x0000000103030810 */ /* 0x000fc80007ffe0ff */
[----:B------:R-:W-:-:S13]  /*01e0*/  ISETP.GE.U32.AND P1, PT, R7, R0, PT ;  /* 0x000000000700720c */ /* 0x000fda0003f26070 */
[----:B------:R-:W-:Y:S01]  /*01f0*/  @P1 VIADD R3, R3, 0x1 ;  /* 0x0000000103031836 */ /* 0x000fe20000000000 */
[----:B------:R-:W-:-:S04]  /*0200*/  @!P2 LOP3.LUT R3, RZ, R0, RZ, 0x33, !PT ;  /* 0x00000000ff03a212 */ /* 0x000fc800078e33ff */
[----:B------:R-:W-:-:S04]  /*0210*/  IADD3 R2, PT, PT, R6, R3, RZ ;  /* 0x0000000306027210 */ /* 0x000fc80007ffe0ff */
[C---:B------:R-:W-:Y:S02]  /*0220*/  LOP3.LUT R3, R2.reuse, 0x3, RZ, 0xc0, !PT ;  /* 0x0000000302037812 */ /* 0x040fe400078ec0ff */
[----:B------:R-:W-:Y:S02]  /*0230*/  ISETP.GE.U32.AND P0, PT, R2, 0x3, PT ;  /* 0x000000030200780c */ /* 0x000fe40003f06070 */
[----:B------:R-:W-:-:S13]  /*0240*/  ISETP.NE.AND P1, PT, R3, 0x3, PT ;  /* 0x000000030300780c */ /* 0x000fda0003f25270 */
[----:B-123--:R-:W-:Y:S05]  /*0250*/  @!P1 BRA `(.L_x_1) ;  /* 0x00000000004c9947 */ /* 0x00efea0003800000 */
[----:B------:R-:W-:-:S04]  /*0260*/  IADD3 R2, PT, PT, R2, 0x1, RZ ;  /* 0x0000000102027810 */ /* 0x000fc80007ffe0ff */
[----:B------:R-:W-:Y:S01]  /*0270*/  LOP3.LUT R4, R2, 0x3, RZ, 0xc0, !PT ;  /* 0x0000000302047812 */ /* 0x000fe200078ec0ff */
[----:B------:R-:W-:-:S04]  /*0280*/  IMAD.WIDE.U32 R2, R5, 0x4, RZ ;  /* 0x0000000405027825 */ /* 0x000fc800078e00ff */
[----:B------:R-:W-:Y:S02]  /*0290*/  IMAD R5, R4, R0, R5 ;  /* 0x0000000004057224 */ /* 0x000fe400078e0205 */
[----:B------:R-:W-:-:S07]  /*02a0*/  IMAD.MOV R4, RZ, RZ, -R4 ;  /* 0x000000ffff047224 */ /* 0x000fce00078e0a04 */
.L_x_2:
[C---:B------:R-:W-:Y:S02]  /*02b0*/  IADD3 R8, P2, PT, R2.reuse, UR10, RZ ;  /* 0x0000000a02087c10 */ /* 0x040fe4000ff5e0ff */
[----:B------:R-:W-:Y:S02]  /*02c0*/  IADD3 R6, P1, PT, R2, UR8, RZ ;  /* 0x0000000802067c10 */ /* 0x000fe4000ff3e0ff */
[C---:B------:R-:W-:Y:S02]  /*02d0*/  IADD3.X R9, PT, PT, R3.reuse, UR11, RZ, P2, !PT ;  /* 0x0000000b03097c10 */ /* 0x040fe400097fe4ff */
[----:B------:R-:W-:-:S04]  /*02e0*/  IADD3.X R7, PT, PT, R3, UR9, RZ, P1, !PT ;  /* 0x0000000903077c10 */ /* 0x000fc80008ffe4ff */
[----:B------:R-:W2:Y:S04]  /*02f0*/  LDG.E R9, desc[UR4][R8.64] ;  /* 0x0000000408097981 */ /* 0x000ea8000c1e1900 */
[----:B------:R-:W2:Y:S01]  /*0300*/  LDG.E R6, desc[UR4][R6.64] ;  /* 0x0000000406067981 */ /* 0x000ea2000c1e1900 */
[----:B0-----:R-:W-:-:S04]  /*0310*/  IADD3 R10, P1, PT, R2, UR12, RZ ;  /* 0x0000000c020a7c10 */ /* 0x001fc8000ff3e0ff */
[----:B------:R-:W-:Y:S02]  /*0320*/  IADD3.X R11, PT, PT, R3, UR13, RZ, P1, !PT ;  /* 0x0000000d030b7c10 */ /* 0x000fe40008ffe4ff */
[----:B------:R-:W-:-:S04]  /*0330*/  IADD3 R4, PT, PT, R4, 0x1, RZ ;  /* 0x0000000104047810 */ /* 0x000fc80007ffe0ff */
[----:B------:R-:W-:Y:S01]  /*0340*/  ISETP.NE.AND P1, PT, R4, RZ, PT ;  /* 0x000000ff0400720c */ /* 0x000fe20003f25270 */
[----:B------:R-:W-:-:S04]  /*0350*/  IMAD.WIDE.U32 R2, R0, 0x4, R2 ;  /* 0x0000000400027825 */ /* 0x000fc800078e0002 */
[----:B--2---:R-:W-:-:S05]  /*0360*/  FADD R13, R6, R9 ;  /* 0x00000009060d7221 */ /* 0x004fca0000000000 */
[----:B------:R0:W-:Y:S03]  /*0370*/  STG.E desc[UR4][R10.64], R13 ;  /* 0x0000000d0a007986 */ /* 0x0001e6000c101904 */
[----:B------:R-:W-:Y:S05]  /*0380*/  @P1 BRA `(.L_x_2) ;  /* 0xfffffffc00c81947 */ /* 0x000fea000383ffff */
.L_x_1:
[----:B------:R-:W-:Y:S05]  /*0390*/  BSYNC.RECONVERGENT B0 ;  /* 0x0000000000007941 */ /* 0x000fea0003800200 */
.L_x_0:
[----:B------:R-:W-:Y:S05]  /*03a0*/  @!P0 EXIT ;  /* 0x000000000000894d */ /* 0x000fea0003800000 */
.L_x_3:
[----:B------:R-:W0:Y:S08]  /*03b0*/  LDC.64 R6, c[0x0][0x380] ;  /* 0x0000e000ff067b82 */ /* 0x000e300000000a00 */
[----:B------:R-:W1:Y:S08]  /*03c0*/  LDC.64 R2, c[0x0][0x388] ;  /* 0x0000e200ff027b82 */ /* 0x000e700000000a00 */
[----:B--2---:R-:W2:Y:S01]  /*03d0*/  LDC.64 R8, c[0x0][0x390] ;  /* 0x0000e400ff087b82 */ /* 0x004ea20000000a00 */
[----:B0-----:R-:W-:-:S06]  /*03e0*/  IMAD.WIDE.U32 R10, R5, 0x4, R6 ;  /* 0x00000004050a7825 */ /* 0x001fcc00078e0006 */
[----:B------:R-:W3:Y:S01]  /*03f0*/  LDG.E R10, desc[UR4][R10.64] ;  /* 0x000000040a0a7981 */ /* 0x000ee2000c1e1900 */
[----:B-1----:R-:W-:-:S06]  /*0400*/  IMAD.WIDE.U32 R12, R5, 0x4, R2 ;  /* 0x00000004050c7825 */ /* 0x002fcc00078e0002 */
[----:B------:R-:W3:Y:S01]  /*0410*/  LDG.E R13, desc[UR4][R12.64] ;  /* 0x000000040c0d7981 */ /* 0x000ee2000c1e1900 */
[----:B------:R-:W-:Y:S01]  /*0420*/  IADD3 R19, PT, PT, R0, R5, RZ ;  /* 0x0000000500137210 */ /* 0x000fe20007ffe0ff */
[----:B--2---:R-:W-:-:S04]  /*0430*/  IMAD.WIDE.U32 R4, R5, 0x4, R8 ;  /* 0x0000000405047825 */ /* 0x004fc800078e0008 */
[----:B------:R-:W-:-:S04]  /*0440*/  IMAD.WIDE.U32 R14, R19, 0x4, R6 ;  /* 0x00000004130e7825 */ /* 0x000fc800078e0006 */
[----:B------:R-:W-:-:S04]  /*0450*/  IMAD.WIDE.U32 R16, R19, 0x4, R2 ;  /* 0x0000000413107825 */ /* 0x000fc800078e0002 */
[----:B---3--:R-:W-:-:S05]  /*0460*/  FADD R21, R10, R13 ;  /* 0x0000000d0a157221 */ /* 0x008fca0000000000 */
[----:B------:R0:W-:Y:S04]  /*0470*/  STG.E desc[UR4][R4.64], R21 ;  /* 0x0000001504007986 */ /* 0x0001e8000c101904 */
[----:B------:R-:W2:Y:S04]  /*0480*/  LDG.E R14, desc[UR4][R14.64] ;  /* 0x000000040e0e7981 */ /* 0x000ea8000c1e1900 */
[----:B------:R-:W2:Y:S01]  /*0490*/  LDG.E R17, desc[UR4][R16.64] ;  /* 0x0000000410117981 */ /* 0x000ea2000c1e1900 */
[C---:B------:R-:W-:Y:S02]  /*04a0*/  IMAD.IADD R25, R19.reuse, 0x1, R0 ;  /* 0x0000000113197824 */ /* 0x040fe400078e0200 */
[----:B------:R-:W-:-:S04]  /*04b0*/  IMAD.WIDE.U32 R10, R19, 0x4, R8 ;  /* 0x00000004130a7825 */ /* 0x000fc800078e0008 */
[----:B------:R-:W-:-:S04]  /*04c0*/  IMAD.WIDE.U32 R12, R25, 0x4, R6 ;  /* 0x00000004190c7825 */ /* 0x000fc800078e0006 */
[----:B------:R-:W-:-:S04]  /*04d0*/  IMAD.WIDE.U32 R18, R25, 0x4, R2 ;  /* 0x0000000419127825 */ /* 0x000fc800078e0002 */
[----:B--2---:R-:W-:-:S05]  /*04e0*/  FADD R23, R14, R17 ;  /* 0x000000110e177221 */ /* 0x004fca0000000000 */
[----:B------:R1:W-:Y:S04]  /*04f0*/  STG.E desc[UR4][R10.64], R23 ;  /* 0x000000170a007986 */ /* 0x0003e8000c101904 */
[----:B------:R-:W2:Y:S04]  /*0500*/  LDG.E R12, desc[UR4][R12.64] ;  /* 0x000000040c0c7981 */ /* 0x000ea8000c1e1900 */
[----:B------:R-:W2:Y:S01]  /*0510*/  LDG.E R19, desc[UR4][R18.64] ;  /* 0x0000000412137981 */ /* 0x000ea2000c1e1900 */
[C---:B0-----:R-:W-:Y:S01]  /*0520*/  IADD3 R5, PT, PT, R25.reuse, R0, RZ ;  /* 0x0000000019057210 */ /* 0x041fe20007ffe0ff */
[----:B------:R-:W-:-:S04]  /*0530*/  IMAD.WIDE.U32 R14, R25, 0x4, R8 ;  /* 0x00000004190e7825 */ /* 0x000fc800078e0008 */
[----:B------:R-:W-:-:S04]  /*0540*/  IMAD.WIDE.U32 R6, R5, 0x4, R6 ;  /* 0x0000000405067825 */ /* 0x000fc800078e0006 */
[----:B------:R-:W-:-:S04]  /*0550*/  IMAD.WIDE.U32 R2, R5, 0x4, R2 ;  /* 0x0000000405027825 */ /* 0x000fc800078e0002 */
[----:B--2---:R-:W-:-:S05]  /*0560*/  FADD R17, R12, R19 ;  /* 0x000000130c117221 */ /* 0x004fca0000000000 */
[----:B------:R2:W-:Y:S04]  /*0570*/  STG.E desc[UR4][R14.64], R17 ;  /* 0x000000110e007986 */ /* 0x0005e8000c101904 */
[----:B------:R-:W1:Y:S04]  /*0580*/  LDG.E R6, desc[UR4][R6.64] ;  /* 0x0000000406067981 */ /* 0x000e68000c1e1900 */
[----:B------:R-:W1:Y:S01]  /*0590*/  LDG.E R3, desc[UR4][R2.64] ;  /* 0x0000000402037981 */ /* 0x000e62000c1e1900 */
[C---:B------:R-:W-:Y:S01]  /*05a0*/  IMAD.WIDE.U32 R8, R5.reuse, 0x4, R8 ;  /* 0x0000000405087825 */ /* 0x040fe200078e0008 */
[----:B------:R-:W-:-:S04]  /*05b0*/  IADD3 R5, PT, PT, R5, R0, RZ ;  /* 0x0000000005057210 */ /* 0x000fc80007ffe0ff */
[----:B------:R-:W-:Y:S01]  /*05c0*/  ISETP.GE.AND P0, PT, R5, UR6, PT ;  /* 0x0000000605007c0c */ /* 0x000fe2000bf06270 */
[----:B-1----:R-:W-:-:S05]  /*05d0*/  FADD R11, R6, R3 ;  /* 0x00000003060b7221 */ /* 0x002fca0000000000 */
[----:B------:R2:W-:Y:S07]  /*05e0*/  STG.E desc[UR4][R8.64], R11 ;  /* 0x0000000b08007986 */ /* 0x0005ee000c101904 */
[----:B------:R-:W-:Y:S05]  /*05f0*/  @!P0 BRA `(.L_x_3) ;  /* 0xfffffffc006c8947 */ /* 0x000fea000383ffff */
[----:B------:R-:W-:Y:S05]  /*0600*/  EXIT ;  /* 0x000000000000794d */ /* 0x000fea0003800000 */
.L_x_4:
[----:B------:R-:W-:-:S00]  /*0610*/  BRA `(.L_x_4) ;  /* 0xfffffffc00fc7947 */ /* 0x000fc0000383ffff */
[----:B------:R-:W-:-:S00]  /*0620*/  NOP ;  /* 0x0000000000007918 */ /* 0x000fc00000000000 */
        /* <DEDUP_REMOVED lines=13> */
.L_x_5:


//--------------------- .nv.shared.reserved.0     --------------------------
	.section	.nv.shared.reserved.0,"aw",@nobits
	.weak		__nv_reservedSMEM_offset_0_alias
	.size		__nv_reservedSMEM_offset_0_alias, 0, 64
	.other		__nv_reservedSMEM_offset_0_alias,@"STO_CUDA_RESERVED_SHARED STV_DEFAULT"
__nv_reservedSMEM_offset_0_alias:
	.zero		0
	.zero		64


//--------------------- .nv.constant0._Z10cal_devicePfS_S_i --------------------------
	.section	.nv.constant0._Z10cal_devicePfS_S_i,"a",@progbits
	.sectionflags	@""
	.align	4
.nv.constant0._Z10cal_devicePfS_S_i:
	.zero		924


//--------------------- SYMBOLS --------------------------

	.type		.nv.reservedSmem.offset0,@object
	.size		.nv.reservedSmem.offset0,0x4
